	.headerflags	@"EF_CUDA_TEXMODE_UNIFIED EF_CUDA_64BIT_ADDRESS EF_CUDA_ACCELERATORS EF_CUDA_SM90 EF_CUDA_VIRTUAL_SM(EF_CUDA_SM90)"
	.elftype	@"ET_EXEC"


//--------------------- .nv.info                  --------------------------
	.section	.nv.info,"",@"SHT_CUDA_INFO"
	.align	4


	//----- nvinfo : EIATTR_REGCOUNT
	.align		4
        /*0000*/ 	.byte	0x04, 0x2f
        /*0002*/ 	.short	(.L_1 - .L_0)
	.align		4
.L_0:
        /*0004*/ 	.word	index@(triton_poi_fused__to_copy_add_arange_clamp_mul_sub_8)
        /*0008*/ 	.word	0x0000000a


	//----- nvinfo : EIATTR_MIN_STACK_SIZE
	.align		4
.L_1:
        /*000c*/ 	.byte	0x04, 0x12
        /*000e*/ 	.short	(.L_3 - .L_2)
	.align		4
.L_2:
        /*0010*/ 	.word	index@(triton_poi_fused__to_copy_add_arange_clamp_mul_sub_8)
        /*0014*/ 	.word	0x00000000


	//----- nvinfo : EIATTR_FRAME_SIZE
	.align		4
.L_3:
        /*0018*/ 	.byte	0x04, 0x11
        /*001a*/ 	.short	(.L_5 - .L_4)
	.align		4
.L_4:
        /*001c*/ 	.word	index@(triton_poi_fused__to_copy_add_arange_clamp_mul_sub_8)
        /*0020*/ 	.word	0x00000000


	//----- nvinfo : EIATTR_MIN_STACK_SIZE
	.align		4
.L_5:
        /*0024*/ 	.byte	0x04, 0x12
        /*0026*/ 	.short	(.L_7 - .L_6)
	.align		4
.L_6:
        /*0028*/ 	.word	index@(triton_poi_fused__to_copy_add_arange_clamp_mul_sub_8)
        /*002c*/ 	.word	0x00000000
.L_7:


//--------------------- .nv.info.triton_poi_fused__to_copy_add_arange_clamp_mul_sub_8 --------------------------
	.section	.nv.info.triton_poi_fused__to_copy_add_arange_clamp_mul_sub_8,"",@"SHT_CUDA_INFO"
	.sectionflags	@""
	.align	4


	//----- nvinfo : EIATTR_CUDA_API_VERSION
	.align		4
        /*0000*/ 	.byte	0x04, 0x37
        /*0002*/ 	.short	(.L_9 - .L_8)
.L_8:
        /*0004*/ 	.word	0x0000007c


	//----- nvinfo : EIATTR_KPARAM_INFO
	.align		4
.L_9:
        /*0008*/ 	.byte	0x04, 0x17
        /*000a*/ 	.short	(.L_11 - .L_10)
.L_10:
        /*000c*/ 	.word	0x00000000
        /*0010*/ 	.short	0x0001
        /*0012*/ 	.short	0x0008
        /*0014*/ 	.byte	0x00, 0xf0, 0x11, 0x00


	//----- nvinfo : EIATTR_KPARAM_INFO
	.align		4
.L_11:
        /*0018*/ 	.byte	0x04, 0x17
        /*001a*/ 	.short	(.L_13 - .L_12)
.L_12:
        /*001c*/ 	.word	0x00000000
        /*0020*/ 	.short	0x0000
        /*0022*/ 	.short	0x0000
        /*0024*/ 	.byte	0x00, 0xf4, 0x21, 0x00


	//----- nvinfo : EIATTR_SPARSE_MMA_MASK
	.align		4
.L_13:
        /*0028*/ 	.byte	0x03, 0x50
        /*002a*/ 	.short	0x0000


	//----- nvinfo : EIATTR_MAXREG_COUNT
	.align		4
        /*002c*/ 	.byte	0x03, 0x1b
        /*002e*/ 	.short	0x00ff


	//----- nvinfo : EIATTR_EXIT_INSTR_OFFSETS
	.align		4
        /*0030*/ 	.byte	0x04, 0x1c
        /*0032*/ 	.short	(.L_15 - .L_14)


	//   ....[0]....
.L_14:
        /*0034*/ 	.word	0x00000100


	//   ....[1]....
        /*0038*/ 	.word	0x00000130


	//----- nvinfo : EIATTR_REQNTID
	.align		4
.L_15:
        /*003c*/ 	.byte	0x04, 0x10
        /*003e*/ 	.short	(.L_17 - .L_16)
.L_16:
        /*0040*/ 	.word	0x00000020
        /*0044*/ 	.word	0x00000001
        /*0048*/ 	.word	0x00000001


	//----- nvinfo : EIATTR_CBANK_PARAM_SIZE
	.align		4
.L_17:
        /*004c*/ 	.byte	0x03, 0x19
        /*004e*/ 	.short	0x000c


	//----- nvinfo : EIATTR_PARAM_CBANK
	.align		4
        /*0050*/ 	.byte	0x04, 0x0a
        /*0052*/ 	.short	(.L_19 - .L_18)
	.align		4
.L_18:
        /*0054*/ 	.word	index@(.nv.constant0.triton_poi_fused__to_copy_add_arange_clamp_mul_sub_8)
        /*0058*/ 	.short	0x0210
        /*005a*/ 	.short	0x000c


	//----- nvinfo : EIATTR_SW_WAR
	.align		4
.L_19:
        /*005c*/ 	.byte	0x04, 0x36
        /*005e*/ 	.short	(.L_21 - .L_20)
.L_20:
        /*0060*/ 	.word	0x00000008
.L_21:


//--------------------- .nv.callgraph             --------------------------
	.section	.nv.callgraph,"",@"SHT_CUDA_CALLGRAPH"
	.align	4
	.sectionentsize	8
	.align		4
        /*0000*/ 	.word	0x00000000
	.align		4
        /*0004*/ 	.word	0xffffffff
	.align		4
        /*0008*/ 	.word	0x00000000
	.align		4
        /*000c*/ 	.word	0xfffffffe
	.align		4
        /*0010*/ 	.word	0x00000000
	.align		4
        /*0014*/ 	.word	0xfffffffd
	.align		4
        /*0018*/ 	.word	0x00000000
	.align		4
        /*001c*/ 	.word	0xfffffffc


//--------------------- .text.triton_poi_fused__to_copy_add_arange_clamp_mul_sub_8 --------------------------
	.section	.text.triton_poi_fused__to_copy_add_arange_clamp_mul_sub_8,"ax",@progbits
	.align	128
        .global         triton_poi_fused__to_copy_add_arange_clamp_mul_sub_8
        .type           triton_poi_fused__to_copy_add_arange_clamp_mul_sub_8,@function
        .size           triton_poi_fused__to_copy_add_arange_clamp_mul_sub_8,(.L_x_1 - triton_poi_fused__to_copy_add_arange_clamp_mul_sub_8)
        .other          triton_poi_fused__to_copy_add_arange_clamp_mul_sub_8,@"STO_CUDA_ENTRY STV_DEFAULT"
triton_poi_fused__to_copy_add_arange_clamp_mul_sub_8:
.text.triton_poi_fused__to_copy_add_arange_clamp_mul_sub_8:
[----:B------:R-:W0:Y:S02]  /*0000*/  LDC R1, c[0x0][0x28] ;  /* 0x00000a00ff017b82 */ /* 0x000e240000000800 */
[----:B------:R-:W1:Y:S01]  /*0010*/  S2R R0, SR_TID.X ;  /* 0x0000000000007919 */ /* 0x000e620000002100 */
[----:B------:R-:W-:Y:S01]  /*0020*/  HFMA2.MMA R3, -RZ, RZ, 1.32421875, -19.203125 ;  /* 0x3d4ccccdff037435 */ /* 0x000fe200000001ff */
[----:B------:R-:W2:Y:S01]  /*0030*/  S2R R5, SR_CTAID.X ;  /* 0x0000000000057919 */ /* 0x000ea20000002500 */
[----:B-1----:R-:W-:-:S05]  /*0040*/  LOP3.LUT R0, R0, 0x1f, RZ, 0xc0, !PT ;  /* 0x0000001f00007812 */ /* 0x002fca00078ec0ff */
[----:B--2---:R-:W-:-:S05]  /*0050*/  IMAD R5, R5, 0x20, R0 ;  /* 0x0000002005057824 */ /* 0x004fca00078e0200 */
[----:B------:R-:W-:Y:S02]  /*0060*/  I2FP.F32.S32 R0, R5 ;  /* 0x0000000500007245 */ /* 0x000fe40000201400 */
[----:B------:R-:W-:-:S03]  /*0070*/  ISETP.GE.AND P0, PT, R5, 0x14, PT ;  /* 0x000000140500780c */ /* 0x000fc60003f06270 */
[----:B------:R-:W-:-:S04]  /*0080*/  FADD R0, R0, 0.5 ;  /* 0x3f00000000007421 */ /* 0x000fc80000000000 */
[----:B------:R-:W-:Y:S02]  /*0090*/  FFMA R0, R0, R3, -0.5 ;  /* 0xbf00000000007423 */ /* 0x000fe40000000003 */
[----:B------:R-:W1:Y:S03]  /*00a0*/  LDC.64 R2, c[0x0][0x210] ;  /* 0x00008400ff027b82 */ /* 0x000e660000000a00 */
[----:B------:R-:W-:-:S04]  /*00b0*/  FMNMX R0, RZ, R0, !PT ;  /* 0x00000000ff007209 */ /* 0x000fc80007800000 */
[----:B------:R-:W2:Y:S02]  /*00c0*/  F2I.TRUNC.NTZ R4, R0 ;  /* 0x0000000000047305 */ /* 0x000ea4000020f100 */
[----:B--2---:R-:W-:Y:S01]  /*00d0*/  I2FP.F32.S32 R7, R4 ;  /* 0x0000000400077245 */ /* 0x004fe20000201400 */
[----:B-1----:R-:W-:-:S04]  /*00e0*/  IMAD.WIDE R2, R5, 0x4, R2 ;  /* 0x0000000405027825 */ /* 0x002fc800078e0202 */
[----:B------:R-:W-:Y:S01]  /*00f0*/  FADD.SAT R7, R0, -R7 ;  /* 0x8000000700077221 */ /* 0x000fe20000002000 */
[----:B------:R-:W-:Y:S06]  /*0100*/  @P0 EXIT ;  /* 0x000000000000094d */ /* 0x000fec0003800000 */
[----:B------:R-:W-:Y:S02]  /*0110*/  ULDC.64 UR4, c[0x0][0x208] ;  /* 0x0000820000047ab9 */ /* 0x000fe40000000a00 */
[----:B------:R-:W-:Y:S01]  /*0120*/  STG.E desc[UR4][R2.64], R7 ;  /* 0x0000000702007986 */ /* 0x000fe2000c101904 */
[----:B------:R-:W-:Y:S05]  /*0130*/  EXIT ;  /* 0x000000000000794d */ /* 0x000fea0003800000 */
.L_x_0:
[----:B------:R-:W-:-:S00]  /*0140*/  BRA `(.L_x_0) ;  /* 0xfffffffc00fc7947 */ /* 0x000fc0000383ffff */
[----:B------:R-:W-:-:S00]  /*0150*/  NOP ;  /* 0x0000000000007918 */ /* 0x000fc00000000000 */
        /* <DEDUP_REMOVED lines=10> */
.L_x_1:


//--------------------- .nv.constant0.triton_poi_fused__to_copy_add_arange_clamp_mul_sub_8 --------------------------
	.section	.nv.constant0.triton_poi_fused__to_copy_add_arange_clamp_mul_sub_8,"a",@progbits
	.sectionflags	@""
	.align	4
.nv.constant0.triton_poi_fused__to_copy_add_arange_clamp_mul_sub_8:
	.zero		540
